//
// Generated by NVIDIA NVVM Compiler
//
// Compiler Build ID: CL-36424714
// Cuda compilation tools, release 13.0, V13.0.88
// Based on NVVM 20.0.0
//

.version 9.0
.target sm_100
.address_size 64


.entry _Z4testPfS_(
	.param .u64 .ptr .align 1 _Z4testPfS__param_0,
	.param .u64 .ptr .align 1 _Z4testPfS__param_1
)
{
	.reg .pred 	%p<13>;
	.reg .b32 	%r<16>;
	.reg .b32 	%f<29>;
	.reg .b64 	%rd<21>;

	ld.param.u64 	%rd9, [_Z4testPfS__param_0];
	ld.param.u64 	%rd10, [_Z4testPfS__param_1];
	mov.u32 	%r1, %tid.x;
	mov.u32 	%r2, %ctaid.x;
	shl.b32 	%r10, %r2, 8;
	add.s32 	%r3, %r10, %r1;
	setp.gt.u32 	%p1, %r3, 1681;
	@%p1 bra 	$L__BB0_20;
	cvta.to.global.u64 	%rd11, %rd9;
	add.s32 	%r4, %r3, 1;
	mul.lo.s32 	%r5, %r3, 1683;
	add.s64 	%rd1, %rd11, 13464;
	mul.wide.u32 	%rd12, %r2, 1024;
	mul.wide.u32 	%rd13, %r1, 4;
	add.s64 	%rd14, %rd12, %rd13;
	add.s64 	%rd15, %rd14, %rd11;
	add.s64 	%rd2, %rd15, 13468;
	cvta.to.global.u64 	%rd3, %rd10;
	mov.b32 	%r14, 1;
$L__BB0_2:
	setp.eq.s32 	%p2, %r14, %r4;
	@%p2 bra 	$L__BB0_19;
	mul.wide.u32 	%rd16, %r14, 4;
	add.s64 	%rd20, %rd1, %rd16;
	mov.f32 	%f26, 0f00000000;
	mov.b32 	%r15, 0;
	mov.u64 	%rd19, %rd2;
$L__BB0_4:
	ld.global.f32 	%f2, [%rd19+-6732];
	setp.eq.f32 	%p3, %f2, 0fBF800000;
	@%p3 bra 	$L__BB0_7;
	ld.global.f32 	%f3, [%rd20+-6732];
	setp.eq.f32 	%p4, %f3, 0fBF800000;
	@%p4 bra 	$L__BB0_7;
	sub.f32 	%f19, %f2, %f3;
	fma.rn.f32 	%f26, %f19, %f19, %f26;
$L__BB0_7:
	ld.global.f32 	%f6, [%rd19];
	setp.eq.f32 	%p5, %f6, 0fBF800000;
	@%p5 bra 	$L__BB0_10;
	ld.global.f32 	%f7, [%rd20];
	setp.eq.f32 	%p6, %f7, 0fBF800000;
	@%p6 bra 	$L__BB0_10;
	sub.f32 	%f20, %f6, %f7;
	fma.rn.f32 	%f26, %f20, %f20, %f26;
$L__BB0_10:
	ld.global.f32 	%f10, [%rd19+6732];
	setp.eq.f32 	%p7, %f10, 0fBF800000;
	@%p7 bra 	$L__BB0_13;
	ld.global.f32 	%f11, [%rd20+6732];
	setp.eq.f32 	%p8, %f11, 0fBF800000;
	@%p8 bra 	$L__BB0_13;
	sub.f32 	%f21, %f10, %f11;
	fma.rn.f32 	%f26, %f21, %f21, %f26;
$L__BB0_13:
	setp.eq.s32 	%p9, %r15, 940;
	@%p9 bra 	$L__BB0_18;
	ld.global.f32 	%f14, [%rd19+13464];
	setp.eq.f32 	%p10, %f14, 0fBF800000;
	@%p10 bra 	$L__BB0_17;
	ld.global.f32 	%f15, [%rd20+13464];
	setp.eq.f32 	%p11, %f15, 0fBF800000;
	@%p11 bra 	$L__BB0_17;
	sub.f32 	%f22, %f14, %f15;
	fma.rn.f32 	%f26, %f22, %f22, %f26;
$L__BB0_17:
	add.s32 	%r15, %r15, 4;
	add.s64 	%rd20, %rd20, 26928;
	add.s64 	%rd19, %rd19, 26928;
	bra.uni 	$L__BB0_4;
$L__BB0_18:
	sqrt.rn.f32 	%f23, %f26;
	add.s32 	%r13, %r5, %r14;
	mul.wide.u32 	%rd17, %r13, 4;
	add.s64 	%rd18, %rd3, %rd17;
	st.global.f32 	[%rd18+6732], %f23;
$L__BB0_19:
	add.s32 	%r14, %r14, 1;
	setp.ne.s32 	%p12, %r14, 1683;
	@%p12 bra 	$L__BB0_2;
$L__BB0_20:
	ret;

}


// ===== COMPILED SASS (sm_100) =====

	.target	sm_100

	.elftype	@"ET_EXEC"


//--------------------- .note.nv.tkinfo           --------------------------
	.section	.note.nv.tkinfo,"",@"SHT_NOTE"
	.sectionflags	@"SHF_NOTE_NV_TKINFO"
	.tkinfo
        /*0018*/ 	.word	0x00000002
        /*0030*/ 	.string	""
        /*0030*/ 	.string	"ptxas"
        /*0030*/ 	.string	"Cuda compilation tools, release 13.0, V13.0.88"
        /*0030*/ 	.string	"Build cuda_13.0.r13.0/compiler.36424714_0"
        /*0030*/ 	.string	"-arch sm_100 -m 64 "



//--------------------- .note.nv.cuinfo           --------------------------
	.section	.note.nv.cuinfo,"",@"SHT_NOTE"
	.sectionflags	@"SHF_NOTE_NV_CUINFO"
        /*0018*/ 	.short	0x0002
        /*001a*/ 	.short	0x0064
        /*001c*/ 	.short	0x0082
	.zero		2


//--------------------- .nv.info                  --------------------------
	.section	.nv.info,"",@"SHT_CUDA_INFO"
	.align	4


	//----- nvinfo : EIATTR_REGCOUNT
	.align		4
        /*0000*/ 	.byte	0x04, 0x2f
        /*0002*/ 	.short	(.L_1 - .L_0)
	.align		4
.L_0:
        /*0004*/ 	.word	index@(_Z4testPfS_)
        /*0008*/ 	.word	0x00000012


	//----- nvinfo : EIATTR_FRAME_SIZE
	.align		4
.L_1:
        /*000c*/ 	.byte	0x04, 0x11
        /*000e*/ 	.short	(.L_3 - .L_2)
	.align		4
.L_2:
        /*0010*/ 	.word	index@($__internal_0_$__cuda_sm20_sqrt_rn_f32_slowpath)
        /*0014*/ 	.word	0x00000000


	//----- nvinfo : EIATTR_FRAME_SIZE
	.align		4
.L_3:
        /*0018*/ 	.byte	0x04, 0x11
        /*001a*/ 	.short	(.L_5 - .L_4)
	.align		4
.L_4:
        /*001c*/ 	.word	index@(_Z4testPfS_)
        /*0020*/ 	.word	0x00000000


	//----- nvinfo : EIATTR_MIN_STACK_SIZE
	.align		4
.L_5:
        /*0024*/ 	.byte	0x04, 0x12
        /*0026*/ 	.short	(.L_7 - .L_6)
	.align		4
.L_6:
        /*0028*/ 	.word	index@(_Z4testPfS_)
        /*002c*/ 	.word	0x00000000
.L_7:


//--------------------- .nv.compat                --------------------------
	.section	.nv.compat,"",@"SHT_CUDA_COMPAT_INFO"
	.align	4
        /*0000*/ 	.byte	0x02, 0x09, 0x00, 0x00, 0x02, 0x02, 0x01, 0x00, 0x02, 0x05, 0x05, 0x00, 0x03, 0x07, 0x01, 0x01
        /*0010*/ 	.byte	0x02, 0x03, 0x00, 0x00, 0x02, 0x06, 0x01, 0x00, 0x04, 0x0b, 0x08, 0x00, 0x01, 0x00, 0x00, 0x00
        /*0020*/ 	.byte	0x00, 0x00, 0x00, 0x00


//--------------------- .nv.info._Z4testPfS_      --------------------------
	.section	.nv.info._Z4testPfS_,"",@"SHT_CUDA_INFO"
	.sectionflags	@""
	.align	4


	//----- nvinfo : EIATTR_CUDA_API_VERSION
	.align		4
        /*0000*/ 	.byte	0x04, 0x37
        /*0002*/ 	.short	(.L_9 - .L_8)
.L_8:
        /*0004*/ 	.word	0x00000082


	//----- nvinfo : EIATTR_KPARAM_INFO
	.align		4
.L_9:
        /*0008*/ 	.byte	0x04, 0x17
        /*000a*/ 	.short	(.L_11 - .L_10)
.L_10:
        /*000c*/ 	.word	0x00000000
        /*0010*/ 	.short	0x0001
        /*0012*/ 	.short	0x0008
        /*0014*/ 	.byte	0x00, 0xf5, 0x21, 0x00


	//----- nvinfo : EIATTR_KPARAM_INFO
	.align		4
.L_11:
        /*0018*/ 	.byte	0x04, 0x17
        /*001a*/ 	.short	(.L_13 - .L_12)
.L_12:
        /*001c*/ 	.word	0x00000000
        /*0020*/ 	.short	0x0000
        /*0022*/ 	.short	0x0000
        /*0024*/ 	.byte	0x00, 0xf5, 0x21, 0x00


	//----- nvinfo : EIATTR_SPARSE_MMA_MASK
	.align		4
.L_13:
        /*0028*/ 	.byte	0x03, 0x50
        /*002a*/ 	.short	0x0000


	//----- nvinfo : EIATTR_MAXREG_COUNT
	.align		4
        /*002c*/ 	.byte	0x03, 0x1b
        /*002e*/ 	.short	0x00ff


	//----- nvinfo : EIATTR_MERCURY_ISA_VERSION
	.align		4
        /*0030*/ 	.byte	0x03, 0x5f
        /*0032*/ 	.short	0x0101


	//----- nvinfo : EIATTR_VRC_CTA_INIT_COUNT
	.align		4
        /*0034*/ 	.byte	0x02, 0x4a
	.zero		1
	.zero		1


	//----- nvinfo : EIATTR_EXIT_INSTR_OFFSETS
	.align		4
        /*0038*/ 	.byte	0x04, 0x1c
        /*003a*/ 	.short	(.L_15 - .L_14)


	//   ....[0]....
.L_14:
        /*003c*/ 	.word	0x00000050


	//   ....[1]....
        /*0040*/ 	.word	0x000005e0


	//----- nvinfo : EIATTR_CRS_STACK_SIZE
	.align		4
.L_15:
        /*0044*/ 	.byte	0x04, 0x1e
        /*0046*/ 	.short	(.L_17 - .L_16)
.L_16:
        /*0048*/ 	.word	0x00000000


	//----- nvinfo : EIATTR_CBANK_PARAM_SIZE
	.align		4
.L_17:
        /*004c*/ 	.byte	0x03, 0x19
        /*004e*/ 	.short	0x0010


	//----- nvinfo : EIATTR_PARAM_CBANK
	.align		4
        /*0050*/ 	.byte	0x04, 0x0a
        /*0052*/ 	.short	(.L_19 - .L_18)
	.align		4
.L_18:
        /*0054*/ 	.word	index@(.nv.constant0._Z4testPfS_)
        /*0058*/ 	.short	0x0380
        /*005a*/ 	.short	0x0010


	//----- nvinfo : EIATTR_SW_WAR
	.align		4
.L_19:
        /*005c*/ 	.byte	0x04, 0x36
        /*005e*/ 	.short	(.L_21 - .L_20)
.L_20:
        /*0060*/ 	.word	0x00000008
.L_21:


//--------------------- .nv.callgraph             --------------------------
	.section	.nv.callgraph,"",@"SHT_CUDA_CALLGRAPH"
	.align	4
	.sectionentsize	8
	.align		4
        /*0000*/ 	.word	0x00000000
	.align		4
        /*0004*/ 	.word	0xffffffff
	.align		4
        /*0008*/ 	.word	0x00000000
	.align		4
        /*000c*/ 	.word	0xfffffffe
	.align		4
        /*0010*/ 	.word	0x00000000
	.align		4
        /*0014*/ 	.word	0xfffffffd
	.align		4
        /*0018*/ 	.word	0x00000000
	.align		4
        /*001c*/ 	.word	0xfffffffc


//--------------------- .text._Z4testPfS_         --------------------------
	.section	.text._Z4testPfS_,"ax",@progbits
	.align	128
.text._Z4testPfS_:
        .type           _Z4testPfS_,@function
        .size           _Z4testPfS_,(.L_x_18 - _Z4testPfS_)
        .other          _Z4testPfS_,@"STO_CUDA_ENTRY STV_DEFAULT"
_Z4testPfS_:
[----:B------:R-:W-:Y:S01]  /*0000*/  LDC R1, c[0x0][0x37c] ;  /* 0x0000df00ff017b82 */ /* 0x000fe20000000800 */
[----:B------:R-:W0:Y:S01]  /*0010*/  S2R R4, SR_TID.X ;  /* 0x0000000000047919 */ /* 0x000e220000002100 */
[----:B------:R-:W0:Y:S02]  /*0020*/  S2R R3, SR_CTAID.X ;  /* 0x0000000000037919 */ /* 0x000e240000002500 */
[----:B0-----:R-:W-:-:S04]  /*0030*/  LEA R2, R3, R4, 0x8 ;  /* 0x0000000403027211 */ /* 0x001fc800078e40ff */
[----:B------:R-:W-:-:S13]  /*0040*/  ISETP.GT.U32.AND P0, PT, R2, 0x691, PT ;  /* 0x000006910200780c */ /* 0x000fda0003f04070 */
[----:B------:R-:W-:Y:S05]  /*0050*/  @P0 EXIT ;  /* 0x000000000000094d */ /* 0x000fea0003800000 */
[----:B------:R-:W0:Y:S01]  /*0060*/  LDCU.64 UR4, c[0x0][0x380] ;  /* 0x00007000ff0477ac */ /* 0x000e220008000a00 */
[----:B------:R-:W-:-:S04]  /*0070*/  IMAD.WIDE.U32 R4, R4, 0x4, RZ ;  /* 0x0000000404047825 */ /* 0x000fc800078e00ff */
[----:B------:R-:W-:Y:S01]  /*0080*/  HFMA2 R6, -RZ, RZ, 0, 5.9604644775390625e-08 ;  /* 0x00000001ff067431 */ /* 0x000fe200000001ff */
[----:B------:R-:W1:Y:S01]  /*0090*/  LDCU.64 UR6, c[0x0][0x358] ;  /* 0x00006b00ff0677ac */ /* 0x000e620008000a00 */
[----:B------:R-:W-:-:S03]  /*00a0*/  IMAD.WIDE.U32 R4, R3, 0x400, R4 ;  /* 0x0000040003047825 */ /* 0x000fc600078e0004 */
[----:B0-----:R-:W-:Y:S01]  /*00b0*/  IADD3 R3, P0, PT, R4, UR4, RZ ;  /* 0x0000000404037c10 */ /* 0x001fe2000ff1e0ff */
[----:B------:R-:W-:-:S03]  /*00c0*/  UIADD3 UR4, UP0, UPT, UR4, 0x3498, URZ ;  /* 0x0000349804047890 */ /* 0x000fc6000ff1e0ff */
[----:B------:R-:W-:Y:S01]  /*00d0*/  IADD3 R3, P1, PT, R3, 0x349c, RZ ;  /* 0x0000349c03037810 */ /* 0x000fe20007f3e0ff */
[----:B------:R-:W-:-:S03]  /*00e0*/  UIADD3.X UR8, UPT, UPT, URZ, UR5, URZ, UP0, !UPT ;  /* 0x00000005ff087290 */ /* 0x000fc600087fe4ff */
[----:B------:R-:W-:Y:S01]  /*00f0*/  IADD3.X R4, PT, PT, RZ, UR5, R5, P1, P0 ;  /* 0x00000005ff047c10 */ /* 0x000fe20008fe0405 */
[----:B-1----:R-:W-:-:S08]  /*0100*/  VIADD R5, R2, 0x1 ;  /* 0x0000000102057836 */ /* 0x002fd00000000000 */
.L_x_15:
[----:B------:R-:W-:Y:S01]  /*0110*/  ISETP.NE.AND P0, PT, R6, R5, PT ;  /* 0x000000050600720c */ /* 0x000fe20003f05270 */
[----:B------:R-:W-:-:S12]  /*0120*/  BSSY.RECONVERGENT B0, `(.L_x_0) ;  /* 0x0000048000007945 */ /* 0x000fd80003800200 */
[----:B0-----:R-:W-:Y:S05]  /*0130*/  @!P0 BRA `(.L_x_1) ;  /* 0x0000000400188947 */ /* 0x001fea0003800000 */
[----:B------:R-:W-:Y:S01]  /*0140*/  MOV R9, UR8 ;  /* 0x0000000800097c02 */ /* 0x000fe20008000f00 */
[----:B------:R-:W-:Y:S02]  /*0150*/  IMAD.U32 R8, RZ, RZ, UR4 ;  /* 0x00000004ff087e24 */ /* 0x000fe4000f8e00ff */
[----:B------:R-:W-:Y:S02]  /*0160*/  HFMA2 R15, -RZ, RZ, 0, 0 ;  /* 0x00000000ff0f7431 */ /* 0x000fe400000001ff */
[----:B------:R-:W-:Y:S02]  /*0170*/  IMAD.MOV.U32 R0, RZ, RZ, RZ ;  /* 0x000000ffff007224 */ /* 0x000fe400078e00ff */
[----:B------:R-:W-:-:S04]  /*0180*/  IMAD.WIDE.U32 R8, R6, 0x4, R8 ;  /* 0x0000000406087825 */ /* 0x000fc800078e0008 */
[----:B------:R-:W-:Y:S01]  /*0190*/  IMAD.MOV.U32 R11, RZ, RZ, R9 ;  /* 0x000000ffff0b7224 */ /* 0x000fe200078e0009 */
[----:B------:R-:W-:Y:S01]  /*01a0*/  MOV R10, R8 ;  /* 0x00000008000a7202 */ /* 0x000fe20000000f00 */
[----:B------:R-:W-:Y:S01]  /*01b0*/  IMAD.MOV.U32 R8, RZ, RZ, R3 ;  /* 0x000000ffff087224 */ /* 0x000fe200078e0003 */
[----:B------:R-:W-:-:S07]  /*01c0*/  MOV R9, R4 ;  /* 0x0000000400097202 */ /* 0x000fce0000000f00 */
.L_x_11:
[----:B------:R-:W2:Y:S04]  /*01d0*/  LDG.E R7, desc[UR6][R8.64+-0x1a4c] ;  /* 0xffe5b40608077981 */ /* 0x000ea8000c1e1900 */
[----:B------:R-:W3:Y:S04]  /*01e0*/  LDG.E R13, desc[UR6][R8.64] ;  /* 0x00000006080d7981 */ /* 0x000ee8000c1e1900 */
[----:B------:R-:W4:Y:S01]  /*01f0*/  LDG.E R14, desc[UR6][R8.64+0x1a4c] ;  /* 0x001a4c06080e7981 */ /* 0x000f22000c1e1900 */
[----:B------:R-:W-:Y:S01]  /*0200*/  BSSY.RECONVERGENT B1, `(.L_x_2) ;  /* 0x000000a000017945 */ /* 0x000fe20003800200 */
[----:B------:R-:W-:-:S02]  /*0210*/  ISETP.NE.AND P0, PT, R15, 0x3ac, PT ;  /* 0x000003ac0f00780c */ /* 0x000fc40003f05270 */
[----:B--2---:R-:W-:Y:S02]  /*0220*/  FSETP.NEU.AND P3, PT, R7, -1, PT ;  /* 0xbf8000000700780b */ /* 0x004fe40003f6d000 */
[----:B---3--:R-:W-:Y:S02]  /*0230*/  FSETP.NEU.AND P1, PT, R13, -1, PT ;  /* 0xbf8000000d00780b */ /* 0x008fe40003f2d000 */
[----:B----4-:R-:W-:-:S09]  /*0240*/  FSETP.NEU.AND P2, PT, R14, -1, PT ;  /* 0xbf8000000e00780b */ /* 0x010fd20003f4d000 */
[----:B------:R-:W-:Y:S05]  /*0250*/  @!P3 BRA `(.L_x_3) ;  /* 0x000000000010b947 */ /* 0x000fea0003800000 */
[----:B------:R-:W2:Y:S02]  /*0260*/  LDG.E R12, desc[UR6][R10.64+-0x1a4c] ;  /* 0xffe5b4060a0c7981 */ /* 0x000ea4000c1e1900 */
[----:B--2---:R-:W-:-:S13]  /*0270*/  FSETP.NEU.AND P3, PT, R12, -1, PT ;  /* 0xbf8000000c00780b */ /* 0x004fda0003f6d000 */
[----:B------:R-:W-:-:S04]  /*0280*/  @P3 FADD R7, R7, -R12 ;  /* 0x8000000c07073221 */ /* 0x000fc80000000000 */
[----:B------:R-:W-:-:S07]  /*0290*/  @P3 FFMA R0, R7, R7, R0 ;  /* 0x0000000707003223 */ /* 0x000fce0000000000 */
.L_x_3:
[----:B------:R-:W-:Y:S05]  /*02a0*/  BSYNC.RECONVERGENT B1 ;  /* 0x0000000000017941 */ /* 0x000fea0003800200 */
.L_x_2:
[----:B------:R-:W-:Y:S04]  /*02b0*/  BSSY.RECONVERGENT B1, `(.L_x_4) ;  /* 0x0000006000017945 */ /* 0x000fe80003800200 */
[----:B------:R-:W-:Y:S05]  /*02c0*/  @!P1 BRA `(.L_x_5) ;  /* 0x0000000000109947 */ /* 0x000fea0003800000 */
[----:B------:R-:W2:Y:S02]  /*02d0*/  LDG.E R12, desc[UR6][R10.64] ;  /* 0x000000060a0c7981 */ /* 0x000ea4000c1e1900 */
[----:B--2---:R-:W-:-:S13]  /*02e0*/  FSETP.NEU.AND P1, PT, R12, -1, PT ;  /* 0xbf8000000c00780b */ /* 0x004fda0003f2d000 */
[----:B------:R-:W-:-:S04]  /*02f0*/  @P1 FADD R7, R13, -R12 ;  /* 0x8000000c0d071221 */ /* 0x000fc80000000000 */
[----:B------:R-:W-:-:S07]  /*0300*/  @P1 FFMA R0, R7, R7, R0 ;  /* 0x0000000707001223 */ /* 0x000fce0000000000 */
.L_x_5:
[----:B------:R-:W-:Y:S05]  /*0310*/  BSYNC.RECONVERGENT B1 ;  /* 0x0000000000017941 */ /* 0x000fea0003800200 */
.L_x_4:
[----:B------:R-:W-:Y:S04]  /*0320*/  BSSY.RECONVERGENT B1, `(.L_x_6) ;  /* 0x0000006000017945 */ /* 0x000fe80003800200 */
[----:B------:R-:W-:Y:S05]  /*0330*/  @!P2 BRA `(.L_x_7) ;  /* 0x000000000010a947 */ /* 0x000fea0003800000 */
[----:B------:R-:W2:Y:S02]  /*0340*/  LDG.E R7, desc[UR6][R10.64+0x1a4c] ;  /* 0x001a4c060a077981 */ /* 0x000ea4000c1e1900 */
[----:B--2---:R-:W-:-:S13]  /*0350*/  FSETP.NEU.AND P1, PT, R7, -1, PT ;  /* 0xbf8000000700780b */ /* 0x004fda0003f2d000 */
[----:B------:R-:W-:-:S04]  /*0360*/  @P1 FADD R7, R14, -R7 ;  /* 0x800000070e071221 */ /* 0x000fc80000000000 */
[----:B------:R-:W-:-:S07]  /*0370*/  @P1 FFMA R0, R7, R7, R0 ;  /* 0x0000000707001223 */ /* 0x000fce0000000000 */
.L_x_7:
[----:B------:R-:W-:Y:S05]  /*0380*/  BSYNC.RECONVERGENT B1 ;  /* 0x0000000000017941 */ /* 0x000fea0003800200 */
.L_x_6:
[----:B------:R-:W-:Y:S05]  /*0390*/  @!P0 BRA `(.L_x_8) ;  /* 0x00000000003c8947 */ /* 0x000fea0003800000 */
[----:B------:R-:W2:Y:S01]  /*03a0*/  LDG.E R7, desc[UR6][R8.64+0x3498] ;  /* 0x0034980608077981 */ /* 0x000ea2000c1e1900 */
[----:B------:R-:W-:Y:S01]  /*03b0*/  BSSY.RECONVERGENT B1, `(.L_x_9) ;  /* 0x0000007000017945 */ /* 0x000fe20003800200 */
[----:B--2---:R-:W-:-:S13]  /*03c0*/  FSETP.NEU.AND P0, PT, R7, -1, PT ;  /* 0xbf8000000700780b */ /* 0x004fda0003f0d000 */
[----:B------:R-:W-:Y:S05]  /*03d0*/  @!P0 BRA `(.L_x_10) ;  /* 0x0000000000108947 */ /* 0x000fea0003800000 */
[----:B------:R-:W2:Y:S02]  /*03e0*/  LDG.E R12, desc[UR6][R10.64+0x3498] ;  /* 0x003498060a0c7981 */ /* 0x000ea4000c1e1900 */
[----:B--2---:R-:W-:-:S13]  /*03f0*/  FSETP.NEU.AND P0, PT, R12, -1, PT ;  /* 0xbf8000000c00780b */ /* 0x004fda0003f0d000 */
[----:B------:R-:W-:-:S04]  /*0400*/  @P0 FADD R7, R7, -R12 ;  /* 0x8000000c07070221 */ /* 0x000fc80000000000 */
[----:B------:R-:W-:-:S07]  /*0410*/  @P0 FFMA R0, R7, R7, R0 ;  /* 0x0000000707000223 */ /* 0x000fce0000000000 */
.L_x_10:
[----:B------:R-:W-:Y:S05]  /*0420*/  BSYNC.RECONVERGENT B1 ;  /* 0x0000000000017941 */ /* 0x000fea0003800200 */
.L_x_9:
[----:B------:R-:W-:Y:S01]  /*0430*/  IADD3 R8, P1, PT, R8, 0x6930, RZ ;  /* 0x0000693008087810 */ /* 0x000fe20007f3e0ff */
[----:B------:R-:W-:Y:S01]  /*0440*/  VIADD R15, R15, 0x4 ;  /* 0x000000040f0f7836 */ /* 0x000fe20000000000 */
[----:B------:R-:W-:-:S03]  /*0450*/  IADD3 R10, P0, PT, R10, 0x6930, RZ ;  /* 0x000069300a0a7810 */ /* 0x000fc60007f1e0ff */
[----:B------:R-:W-:Y:S01]  /*0460*/  IMAD.X R9, RZ, RZ, R9, P1 ;  /* 0x000000ffff097224 */ /* 0x000fe200008e0609 */
[----:B------:R-:W-:Y:S01]  /*0470*/  IADD3.X R11, PT, PT, RZ, R11, RZ, P0, !PT ;  /* 0x0000000bff0b7210 */ /* 0x000fe200007fe4ff */
[----:B------:R-:W-:Y:S08]  /*0480*/  BRA `(.L_x_11) ;  /* 0xfffffffc00507947 */ /* 0x000ff0000383ffff */
.L_x_8:
[----:B------:R-:W-:Y:S01]  /*0490*/  IADD3 R7, PT, PT, R0, -0xd000000, RZ ;  /* 0xf300000000077810 */ /* 0x000fe20007ffe0ff */
[----:B------:R0:W1:Y:S01]  /*04a0*/  MUFU.RSQ R9, R0 ;  /* 0x0000000000097308 */ /* 0x0000620000001400 */
[----:B------:R-:W-:Y:S02]  /*04b0*/  BSSY.RECONVERGENT B1, `(.L_x_12) ;  /* 0x000000a000017945 */ /* 0x000fe40003800200 */
[----:B------:R-:W-:-:S13]  /*04c0*/  ISETP.GT.U32.AND P0, PT, R7, 0x727fffff, PT ;  /* 0x727fffff0700780c */ /* 0x000fda0003f04070 */
[----:B0-----:R-:W-:Y:S05]  /*04d0*/  @!P0 BRA `(.L_x_13) ;  /* 0x00000000000c8947 */ /* 0x001fea0003800000 */
[----:B------:R-:W-:-:S07]  /*04e0*/  MOV R12, 0x500 ;  /* 0x00000500000c7802 */ /* 0x000fce0000000f00 */
[----:B-1----:R-:W-:Y:S05]  /*04f0*/  CALL.REL.NOINC `($__internal_0_$__cuda_sm20_sqrt_rn_f32_slowpath) ;  /* 0x00000000003c7944 */ /* 0x002fea0003c00000 */
[----:B------:R-:W-:Y:S05]  /*0500*/  BRA `(.L_x_14) ;  /* 0x0000000000107947 */ /* 0x000fea0003800000 */
.L_x_13:
[----:B-1----:R-:W-:Y:S01]  /*0510*/  FMUL.FTZ R7, R0, R9 ;  /* 0x0000000900077220 */ /* 0x002fe20000410000 */
[----:B------:R-:W-:-:S03]  /*0520*/  FMUL.FTZ R8, R9, 0.5 ;  /* 0x3f00000009087820 */ /* 0x000fc60000410000 */
[----:B------:R-:W-:-:S04]  /*0530*/  FFMA R0, -R7, R7, R0 ;  /* 0x0000000707007223 */ /* 0x000fc80000000100 */
[----:B------:R-:W-:-:S07]  /*0540*/  FFMA R7, R0, R8, R7 ;  /* 0x0000000800077223 */ /* 0x000fce0000000007 */
.L_x_14:
[----:B------:R-:W-:Y:S05]  /*0550*/  BSYNC.RECONVERGENT B1 ;  /* 0x0000000000017941 */ /* 0x000fea0003800200 */
.L_x_12:
[----:B------:R-:W0:Y:S01]  /*0560*/  LDC.64 R8, c[0x0][0x388] ;  /* 0x0000e200ff087b82 */ /* 0x000e220000000a00 */
[----:B------:R-:W-:-:S04]  /*0570*/  IMAD R11, R2, 0x693, R6 ;  /* 0x00000693020b7824 */ /* 0x000fc800078e0206 */
[----:B0-----:R-:W-:-:S05]  /*0580*/  IMAD.WIDE.U32 R8, R11, 0x4, R8 ;  /* 0x000000040b087825 */ /* 0x001fca00078e0008 */
[----:B------:R0:W-:Y:S02]  /*0590*/  STG.E desc[UR6][R8.64+0x1a4c], R7 ;  /* 0x001a4c0708007986 */ /* 0x0001e4000c101906 */
.L_x_1:
[----:B------:R-:W-:Y:S05]  /*05a0*/  BSYNC.RECONVERGENT B0 ;  /* 0x0000000000007941 */ /* 0x000fea0003800200 */
.L_x_0:
[----:B------:R-:W-:-:S05]  /*05b0*/  VIADD R6, R6, 0x1 ;  /* 0x0000000106067836 */ /* 0x000fca0000000000 */
[----:B------:R-:W-:-:S13]  /*05c0*/  ISETP.NE.AND P0, PT, R6, 0x693, PT ;  /* 0x000006930600780c */ /* 0x000fda0003f05270 */
[----:B------:R-:W-:Y:S05]  /*05d0*/  @P0 BRA `(.L_x_15) ;  /* 0xfffffff800cc0947 */ /* 0x000fea000383ffff */
[----:B------:R-:W-:Y:S05]  /*05e0*/  EXIT ;  /* 0x000000000000794d */ /* 0x000fea0003800000 */
        .weak           $__internal_0_$__cuda_sm20_sqrt_rn_f32_slowpath
        .type           $__internal_0_$__cuda_sm20_sqrt_rn_f32_slowpath,@function
        .size           $__internal_0_$__cuda_sm20_sqrt_rn_f32_slowpath,(.L_x_18 - $__internal_0_$__cuda_sm20_sqrt_rn_f32_slowpath)
$__internal_0_$__cuda_sm20_sqrt_rn_f32_slowpath:
[----:B------:R-:W-:-:S13]  /*05f0*/  LOP3.LUT P0, RZ, R0, 0x7fffffff, RZ, 0xc0, !PT ;  /* 0x7fffffff00ff7812 */ /* 0x000fda000780c0ff */
[----:B------:R-:W-:Y:S01]  /*0600*/  @!P0 MOV R7, R0 ;  /* 0x0000000000078202 */ /* 0x000fe20000000f00 */
[----:B------:R-:W-:Y:S06]  /*0610*/  @!P0 BRA `(.L_x_16) ;  /* 0x0000000000408947 */ /* 0x000fec0003800000 */
[----:B------:R-:W-:-:S13]  /*0620*/  FSETP.GEU.FTZ.AND P0, PT, R0, RZ, PT ;  /* 0x000000ff0000720b */ /* 0x000fda0003f1e000 */
[----:B------:R-:W-:Y:S01]  /*0630*/  @!P0 MOV R7, 0x7fffffff ;  /* 0x7fffffff00078802 */ /* 0x000fe20000000f00 */
[----:B------:R-:W-:Y:S06]  /*0640*/  @!P0 BRA `(.L_x_16) ;  /* 0x0000000000348947 */ /* 0x000fec0003800000 */
[----:B------:R-:W-:-:S13]  /*0650*/  FSETP.GTU.FTZ.AND P0, PT, |R0|, +INF , PT ;  /* 0x7f8000000000780b */ /* 0x000fda0003f1c200 */
[----:B------:R-:W-:Y:S01]  /*0660*/  @P0 FADD.FTZ R7, R0, 1 ;  /* 0x3f80000000070421 */ /* 0x000fe20000010000 */
[----:B------:R-:W-:Y:S06]  /*0670*/  @P0 BRA `(.L_x_16) ;  /* 0x0000000000280947 */ /* 0x000fec0003800000 */
[----:B------:R-:W-:-:S13]  /*0680*/  FSETP.NEU.FTZ.AND P0, PT, |R0|, +INF , PT ;  /* 0x7f8000000000780b */ /* 0x000fda0003f1d200 */
[----:B------:R-:W-:-:S04]  /*0690*/  @P0 FFMA R8, R0, 1.84467440737095516160e+19, RZ ;  /* 0x5f80000000080823 */ /* 0x000fc800000000ff */
[----:B------:R-:W0:Y:S02]  /*06a0*/  @P0 MUFU.RSQ R7, R8 ;  /* 0x0000000800070308 */ /* 0x000e240000001400 */
[----:B0-----:R-:W-:Y:S01]  /*06b0*/  @P0 FMUL.FTZ R9, R8, R7 ;  /* 0x0000000708090220 */ /* 0x001fe20000410000 */
[----:B------:R-:W-:Y:S01]  /*06c0*/  @P0 FMUL.FTZ R11, R7, 0.5 ;  /* 0x3f000000070b0820 */ /* 0x000fe20000410000 */
[----:B------:R-:W-:Y:S02]  /*06d0*/  @!P0 IMAD.MOV.U32 R7, RZ, RZ, R0 ;  /* 0x000000ffff078224 */ /* 0x000fe400078e0000 */
[----:B------:R-:W-:-:S04]  /*06e0*/  @P0 FADD.FTZ R10, -R9, -RZ ;  /* 0x800000ff090a0221 */ /* 0x000fc80000010100 */
[----:B------:R-:W-:-:S04]  /*06f0*/  @P0 FFMA R10, R9, R10, R8 ;  /* 0x0000000a090a0223 */ /* 0x000fc80000000008 */
[----:B------:R-:W-:-:S04]  /*0700*/  @P0 FFMA R10, R10, R11, R9 ;  /* 0x0000000b0a0a0223 */ /* 0x000fc80000000009 */
[----:B------:R-:W-:-:S07]  /*0710*/  @P0 FMUL.FTZ R7, R10, 2.3283064365386962891e-10 ;  /* 0x2f8000000a070820 */ /* 0x000fce0000410000 */
.L_x_16:
[----:B------:R-:W-:Y:S01]  /*0720*/  HFMA2 R9, -RZ, RZ, 0, 0 ;  /* 0x00000000ff097431 */ /* 0x000fe200000001ff */
[----:B------:R-:W-:-:S04]  /*0730*/  MOV R8, R12 ;  /* 0x0000000c00087202 */ /* 0x000fc80000000f00 */
[----:B------:R-:W-:Y:S05]  /*0740*/  RET.REL.NODEC R8 `(_Z4testPfS_) ;  /* 0xfffffff8082c7950 */ /* 0x000fea0003c3ffff */
.L_x_17:
[----:B------:R-:W-:-:S00]  /*0750*/  BRA `(.L_x_17) ;  /* 0xfffffffc00fc7947 */ /* 0x000fc0000383ffff */
[----:B------:R-:W-:-:S00]  /*0760*/  NOP ;  /* 0x0000000000007918 */ /* 0x000fc00000000000 */
        /* <DEDUP_REMOVED lines=9> */
.L_x_18:


//--------------------- .nv.shared.reserved.0     --------------------------
	.section	.nv.shared.reserved.0,"aw",@nobits
	.weak		__nv_reservedSMEM_offset_0_alias
	.size		__nv_reservedSMEM_offset_0_alias, 0, 64
	.other		__nv_reservedSMEM_offset_0_alias,@"STO_CUDA_RESERVED_SHARED STV_DEFAULT"
__nv_reservedSMEM_offset_0_alias:
	.zero		0
	.zero		64


//--------------------- .nv.constant0._Z4testPfS_ --------------------------
	.section	.nv.constant0._Z4testPfS_,"a",@progbits
	.sectionflags	@""
	.align	4
.nv.constant0._Z4testPfS_:
	.zero		912


//--------------------- SYMBOLS --------------------------

	.type		.nv.reservedSmem.offset0,@object
	.size		.nv.reservedSmem.offset0,0x4
